	.headerflags	@"EF_CUDA_TEXMODE_UNIFIED EF_CUDA_64BIT_ADDRESS EF_CUDA_ACCELERATORS EF_CUDA_SM90 EF_CUDA_VIRTUAL_SM(EF_CUDA_SM90)"
	.elftype	@"ET_EXEC"


//--------------------- .nv.info                  --------------------------
	.section	.nv.info,"",@"SHT_CUDA_INFO"
	.align	4


	//----- nvinfo : EIATTR_REGCOUNT
	.align		4
        /*0000*/ 	.byte	0x04, 0x2f
        /*0002*/ 	.short	(.L_1 - .L_0)
	.align		4
.L_0:
        /*0004*/ 	.word	index@(triton_poi_fused_cat_1)
        /*0008*/ 	.word	0x0000000e


	//----- nvinfo : EIATTR_MIN_STACK_SIZE
	.align		4
.L_1:
        /*000c*/ 	.byte	0x04, 0x12
        /*000e*/ 	.short	(.L_3 - .L_2)
	.align		4
.L_2:
        /*0010*/ 	.word	index@(triton_poi_fused_cat_1)
        /*0014*/ 	.word	0x00000000


	//----- nvinfo : EIATTR_FRAME_SIZE
	.align		4
.L_3:
        /*0018*/ 	.byte	0x04, 0x11
        /*001a*/ 	.short	(.L_5 - .L_4)
	.align		4
.L_4:
        /*001c*/ 	.word	index@(triton_poi_fused_cat_1)
        /*0020*/ 	.word	0x00000000


	//----- nvinfo : EIATTR_MIN_STACK_SIZE
	.align		4
.L_5:
        /*0024*/ 	.byte	0x04, 0x12
        /*0026*/ 	.short	(.L_7 - .L_6)
	.align		4
.L_6:
        /*0028*/ 	.word	index@(triton_poi_fused_cat_1)
        /*002c*/ 	.word	0x00000000
.L_7:


//--------------------- .nv.info.triton_poi_fused_cat_1 --------------------------
	.section	.nv.info.triton_poi_fused_cat_1,"",@"SHT_CUDA_INFO"
	.sectionflags	@""
	.align	4


	//----- nvinfo : EIATTR_CUDA_API_VERSION
	.align		4
        /*0000*/ 	.byte	0x04, 0x37
        /*0002*/ 	.short	(.L_9 - .L_8)
.L_8:
        /*0004*/ 	.word	0x0000007c


	//----- nvinfo : EIATTR_KPARAM_INFO
	.align		4
.L_9:
        /*0008*/ 	.byte	0x04, 0x17
        /*000a*/ 	.short	(.L_11 - .L_10)
.L_10:
        /*000c*/ 	.word	0x00000000
        /*0010*/ 	.short	0x0003
        /*0012*/ 	.short	0x0018
        /*0014*/ 	.byte	0x00, 0xf0, 0x11, 0x00


	//----- nvinfo : EIATTR_KPARAM_INFO
	.align		4
.L_11:
        /*0018*/ 	.byte	0x04, 0x17
        /*001a*/ 	.short	(.L_13 - .L_12)
.L_12:
        /*001c*/ 	.word	0x00000000
        /*0020*/ 	.short	0x0002
        /*0022*/ 	.short	0x0010
        /*0024*/ 	.byte	0x00, 0xf4, 0x21, 0x00


	//----- nvinfo : EIATTR_KPARAM_INFO
	.align		4
.L_13:
        /*0028*/ 	.byte	0x04, 0x17
        /*002a*/ 	.short	(.L_15 - .L_14)
.L_14:
        /*002c*/ 	.word	0x00000000
        /*0030*/ 	.short	0x0001
        /*0032*/ 	.short	0x0008
        /*0034*/ 	.byte	0x00, 0xf4, 0x21, 0x00


	//----- nvinfo : EIATTR_KPARAM_INFO
	.align		4
.L_15:
        /*0038*/ 	.byte	0x04, 0x17
        /*003a*/ 	.short	(.L_17 - .L_16)
.L_16:
        /*003c*/ 	.word	0x00000000
        /*0040*/ 	.short	0x0000
        /*0042*/ 	.short	0x0000
        /*0044*/ 	.byte	0x00, 0xf4, 0x21, 0x00


	//----- nvinfo : EIATTR_SPARSE_MMA_MASK
	.align		4
.L_17:
        /*0048*/ 	.byte	0x03, 0x50
        /*004a*/ 	.short	0x0000


	//----- nvinfo : EIATTR_MAXREG_COUNT
	.align		4
        /*004c*/ 	.byte	0x03, 0x1b
        /*004e*/ 	.short	0x00ff


	//----- nvinfo : EIATTR_EXIT_INSTR_OFFSETS
	.align		4
        /*0050*/ 	.byte	0x04, 0x1c
        /*0052*/ 	.short	(.L_19 - .L_18)


	//   ....[0]....
.L_18:
        /*0054*/ 	.word	0x000002d0


	//   ....[1]....
        /*0058*/ 	.word	0x000002f0


	//----- nvinfo : EIATTR_REQNTID
	.align		4
.L_19:
        /*005c*/ 	.byte	0x04, 0x10
        /*005e*/ 	.short	(.L_21 - .L_20)
.L_20:
        /*0060*/ 	.word	0x00000080
        /*0064*/ 	.word	0x00000001
        /*0068*/ 	.word	0x00000001


	//----- nvinfo : EIATTR_CBANK_PARAM_SIZE
	.align		4
.L_21:
        /*006c*/ 	.byte	0x03, 0x19
        /*006e*/ 	.short	0x001c


	//----- nvinfo : EIATTR_PARAM_CBANK
	.align		4
        /*0070*/ 	.byte	0x04, 0x0a
        /*0072*/ 	.short	(.L_23 - .L_22)
	.align		4
.L_22:
        /*0074*/ 	.word	index@(.nv.constant0.triton_poi_fused_cat_1)
        /*0078*/ 	.short	0x0210
        /*007a*/ 	.short	0x001c


	//----- nvinfo : EIATTR_SW_WAR
	.align		4
.L_23:
        /*007c*/ 	.byte	0x04, 0x36
        /*007e*/ 	.short	(.L_25 - .L_24)
.L_24:
        /*0080*/ 	.word	0x00000008
.L_25:


//--------------------- .nv.callgraph             --------------------------
	.section	.nv.callgraph,"",@"SHT_CUDA_CALLGRAPH"
	.align	4
	.sectionentsize	8
	.align		4
        /*0000*/ 	.word	0x00000000
	.align		4
        /*0004*/ 	.word	0xffffffff
	.align		4
        /*0008*/ 	.word	0x00000000
	.align		4
        /*000c*/ 	.word	0xfffffffe
	.align		4
        /*0010*/ 	.word	0x00000000
	.align		4
        /*0014*/ 	.word	0xfffffffd
	.align		4
        /*0018*/ 	.word	0x00000000
	.align		4
        /*001c*/ 	.word	0xfffffffc


//--------------------- .text.triton_poi_fused_cat_1 --------------------------
	.section	.text.triton_poi_fused_cat_1,"ax",@progbits
	.align	128
        .global         triton_poi_fused_cat_1
        .type           triton_poi_fused_cat_1,@function
        .size           triton_poi_fused_cat_1,(.L_x_1 - triton_poi_fused_cat_1)
        .other          triton_poi_fused_cat_1,@"STO_CUDA_ENTRY STV_DEFAULT"
triton_poi_fused_cat_1:
.text.triton_poi_fused_cat_1:
[----:B------:R-:W0:Y:S02]  /*0000*/  LDC R1, c[0x0][0x28] ;  /* 0x00000a00ff017b82 */ /* 0x000e240000000800 */
[----:B------:R-:W1:Y:S01]  /*0010*/  S2R R0, SR_TID.X ;  /* 0x0000000000007919 */ /* 0x000e620000002100 */
[----:B------:R-:W-:Y:S01]  /*0020*/  ULDC.64 UR4, c[0x0][0x218] ;  /* 0x0000860000047ab9 */ /* 0x000fe20000000a00 */
[----:B------:R-:W2:Y:S01]  /*0030*/  S2R R3, SR_CTAID.X ;  /* 0x0000000000037919 */ /* 0x000ea20000002500 */
[----:B-1----:R-:W-:-:S05]  /*0040*/  IMAD.SHL.U32 R0, R0, 0x2, RZ ;  /* 0x0000000200007824 */ /* 0x002fca00078e00ff */
[----:B------:R-:W-:-:S05]  /*0050*/  LOP3.LUT R0, R0, 0xfe, RZ, 0xc0, !PT ;  /* 0x000000fe00007812 */ /* 0x000fca00078ec0ff */
[----:B--2---:R-:W-:Y:S02]  /*0060*/  IMAD R0, R3, 0x100, R0 ;  /* 0x0000010003007824 */ /* 0x004fe400078e0200 */
[----:B------:R-:W1:Y:S03]  /*0070*/  LDC.64 R2, c[0x0][0x210] ;  /* 0x00008400ff027b82 */ /* 0x000e660000000a00 */
[----:B------:R-:W-:Y:S02]  /*0080*/  SHF.R.S32.HI R5, RZ, 0x1f, R0 ;  /* 0x0000001fff057819 */ /* 0x000fe40000011400 */
[----:B------:R-:W-:Y:S02]  /*0090*/  ISETP.GE.AND P0, PT, R0, 0x200, PT ;  /* 0x000002000000780c */ /* 0x000fe40003f06270 */
[CC--:B------:R-:W-:Y:S02]  /*00a0*/  LEA.HI R4, R5.reuse, R0.reuse, RZ, 0x4 ;  /* 0x0000000005047211 */ /* 0x0c0fe400078f20ff */
[----:B------:R-:W-:-:S02]  /*00b0*/  LEA.HI R8, R5, R0, RZ, 0x7 ;  /* 0x0000000005087211 */ /* 0x000fc400078f38ff */
[----:B------:R-:W-:Y:S02]  /*00c0*/  SHF.R.S32.HI R6, RZ, 0x4, R4 ;  /* 0x00000004ff067819 */ /* 0x000fe40000011404 */
[----:B------:R-:W-:Y:S02]  /*00d0*/  LOP3.LUT R5, R4, 0xfffffff0, RZ, 0xc0, !PT ;  /* 0xfffffff004057812 */ /* 0x000fe400078ec0ff */
[----:B------:R-:W-:Y:S02]  /*00e0*/  LEA.HI R7, R6, R6, RZ, 0x3 ;  /* 0x0000000606077211 */ /* 0x000fe400078f18ff */
[----:B------:R-:W-:Y:S01]  /*00f0*/  SHF.R.S32.HI R9, RZ, 0x7, R8 ;  /* 0x00000007ff097819 */ /* 0x000fe20000011408 */
[----:B------:R-:W-:Y:S01]  /*0100*/  IMAD.IADD R5, R0, 0x1, -R5 ;  /* 0x0000000100057824 */ /* 0x000fe200078e0a05 */
[----:B------:R-:W-:Y:S02]  /*0110*/  LOP3.LUT R7, R7, 0xfffffff8, RZ, 0xc0, !PT ;  /* 0xfffffff807077812 */ /* 0x000fe400078ec0ff */
[----:B------:R-:W-:Y:S01]  /*0120*/  LOP3.LUT R11, R8, 0xffffff80, RZ, 0xc0, !PT ;  /* 0xffffff80080b7812 */ /* 0x000fe200078ec0ff */
[----:B------:R-:W-:Y:S01]  /*0130*/  IMAD.SHL.U32 R4, R9, 0x40, RZ ;  /* 0x0000004009047824 */ /* 0x000fe200078e00ff */
[----:B------:R-:W-:Y:S01]  /*0140*/  SHF.R.S32.HI R8, RZ, 0x1f, R5 ;  /* 0x0000001fff087819 */ /* 0x000fe20000011405 */
[----:B------:R-:W-:-:S03]  /*0150*/  IMAD.IADD R7, R6, 0x1, -R7 ;  /* 0x0000000106077824 */ /* 0x000fc600078e0a07 */
[--C-:B------:R-:W-:Y:S01]  /*0160*/  SHF.R.S32.HI R9, RZ, 0x1f, R4.reuse ;  /* 0x0000001fff097819 */ /* 0x100fe20000011404 */
[C---:B------:R-:W-:Y:S01]  /*0170*/  IMAD.SHL.U32 R6, R7.reuse, 0x10, RZ ;  /* 0x0000001007067824 */ /* 0x040fe200078e00ff */
[C---:B------:R-:W-:Y:S02]  /*0180*/  ISETP.GE.AND P2, PT, R7.reuse, 0x4, PT ;  /* 0x000000040700780c */ /* 0x040fe40003f46270 */
[----:B------:R-:W-:Y:S02]  /*0190*/  ISETP.GT.AND P1, PT, R7, 0x3, !P0 ;  /* 0x000000030700780c */ /* 0x000fe40004724270 */
[----:B------:R-:W-:Y:S02]  /*01a0*/  IADD3 R5, P4, P5, R6, R5, R4 ;  /* 0x0000000506057210 */ /* 0x000fe40007d9e004 */
[----:B------:R-:W-:Y:S02]  /*01b0*/  ISETP.LT.AND P3, PT, R0, 0x200, !P2 ;  /* 0x000002000000780c */ /* 0x000fe40005761270 */
[----:B------:R-:W-:-:S02]  /*01c0*/  SHF.R.S32.HI R6, RZ, 0x1f, R6 ;  /* 0x0000001fff067819 */ /* 0x000fc40000011406 */
[----:B------:R-:W-:Y:S02]  /*01d0*/  IADD3 R11, R4, R0, -R11 ;  /* 0x00000000040b7210 */ /* 0x000fe40007ffe80b */
[----:B------:R-:W-:Y:S02]  /*01e0*/  IADD3.X R4, R6, R8, R9, P4, P5 ;  /* 0x0000000806047210 */ /* 0x000fe400027ea409 */
[----:B------:R-:W-:Y:S02]  /*01f0*/  CS2R R8, SRZ ;  /* 0x0000000000087805 */ /* 0x000fe4000001ff00 */
[----:B------:R-:W-:Y:S01]  /*0200*/  LEA R6, P4, R5, UR4, 0x2 ;  /* 0x0000000405067c11 */ /* 0x000fe2000f8810ff */
[----:B-1----:R-:W-:Y:S01]  /*0210*/  IMAD.WIDE R2, R11, 0x4, R2 ;  /* 0x000000040b027825 */ /* 0x002fe200078e0202 */
[----:B------:R-:W-:Y:S02]  /*0220*/  CS2R R10, SRZ ;  /* 0x00000000000a7805 */ /* 0x000fe4000001ff00 */
[----:B------:R-:W-:Y:S01]  /*0230*/  LEA.HI.X R7, R5, UR5, R4, 0x2, P4 ;  /* 0x0000000505077c11 */ /* 0x000fe2000a0f1404 */
[----:B------:R-:W-:Y:S01]  /*0240*/  ULDC.64 UR4, c[0x0][0x208] ;  /* 0x0000820000047ab9 */ /* 0x000fe20000000a00 */
[----:B------:R-:W1:Y:S01]  /*0250*/  LDC.64 R4, c[0x0][0x220] ;  /* 0x00008800ff047b82 */ /* 0x000e620000000a00 */
[----:B------:R-:W2:Y:S04]  /*0260*/  @P3 LDG.E.64 R8, desc[UR4][R2.64] ;  /* 0x0000000402083981 */ /* 0x000ea8000c1e1b00 */
[----:B------:R-:W3:Y:S01]  /*0270*/  @P1 LDG.E.64 R10, desc[UR4][R6.64+-0x100] ;  /* 0xffff0004060a1981 */ /* 0x000ee2000c1e1b00 */
[----:B-1----:R-:W-:Y:S01]  /*0280*/  IMAD.WIDE R4, R0, 0x4, R4 ;  /* 0x0000000400047825 */ /* 0x002fe200078e0204 */
[----:B--2---:R-:W-:-:S02]  /*0290*/  SEL R8, R8, RZ, P3 ;  /* 0x000000ff08087207 */ /* 0x004fc40001800000 */
[----:B------:R-:W-:Y:S02]  /*02a0*/  SEL R9, R9, RZ, P3 ;  /* 0x000000ff09097207 */ /* 0x000fe40001800000 */
[----:B---3--:R-:W-:Y:S02]  /*02b0*/  @P2 SEL R8, R10, RZ, P1 ;  /* 0x000000ff0a082207 */ /* 0x008fe40000800000 */
[----:B------:R-:W-:Y:S01]  /*02c0*/  @P2 SEL R9, R11, RZ, P1 ;  /* 0x000000ff0b092207 */ /* 0x000fe20000800000 */
[----:B------:R-:W-:Y:S06]  /*02d0*/  @P0 EXIT ;  /* 0x000000000000094d */ /* 0x000fec0003800000 */
[----:B------:R-:W-:Y:S01]  /*02e0*/  STG.E.64 desc[UR4][R4.64], R8 ;  /* 0x0000000804007986 */ /* 0x000fe2000c101b04 */
[----:B------:R-:W-:Y:S05]  /*02f0*/  EXIT ;  /* 0x000000000000794d */ /* 0x000fea0003800000 */
.L_x_0:
[----:B------:R-:W-:-:S00]  /*0300*/  BRA `(.L_x_0) ;  /* 0xfffffffc00fc7947 */ /* 0x000fc0000383ffff */
[----:B------:R-:W-:-:S00]  /*0310*/  NOP ;  /* 0x0000000000007918 */ /* 0x000fc00000000000 */
        /* <DEDUP_REMOVED lines=14> */
.L_x_1:


//--------------------- .nv.constant0.triton_poi_fused_cat_1 --------------------------
	.section	.nv.constant0.triton_poi_fused_cat_1,"a",@progbits
	.sectionflags	@""
	.align	4
.nv.constant0.triton_poi_fused_cat_1:
	.zero		556
